//
// Generated by NVIDIA NVVM Compiler
//
// Compiler Build ID: CL-36424714
// Cuda compilation tools, release 13.0, V13.0.88
// Based on NVVM 20.0.0
//

.version 9.0
.target sm_100
.address_size 64

	// .globl	_Z6reducePiS_
.extern .shared .align 16 .b8 sdata[];

.visible .entry _Z6reducePiS_(
	.param .u64 .ptr .align 1 _Z6reducePiS__param_0,
	.param .u64 .ptr .align 1 _Z6reducePiS__param_1
)
{
	.reg .pred 	%p<4>;
	.reg .b32 	%r<18>;
	.reg .b64 	%rd<9>;

	ld.param.u64 	%rd2, [_Z6reducePiS__param_0];
	ld.param.u64 	%rd1, [_Z6reducePiS__param_1];
	cvta.to.global.u64 	%rd3, %rd2;
	mov.u32 	%r1, %tid.x;
	mov.u32 	%r2, %ctaid.x;
	mov.u32 	%r17, %ntid.x;
	mad.lo.s32 	%r7, %r2, %r17, %r1;
	mul.wide.s32 	%rd4, %r7, 4;
	add.s64 	%rd5, %rd3, %rd4;
	ld.global.u32 	%r8, [%rd5];
	shl.b32 	%r9, %r1, 2;
	mov.u32 	%r10, sdata;
	add.s32 	%r4, %r10, %r9;
	st.shared.u32 	[%r4], %r8;
	bar.sync 	0;
	setp.lt.u32 	%p1, %r17, 2;
	@%p1 bra 	$L__BB0_4;
$L__BB0_1:
	shr.u32 	%r6, %r17, 1;
	setp.ge.u32 	%p2, %r1, %r6;
	@%p2 bra 	$L__BB0_3;
	shl.b32 	%r11, %r6, 2;
	add.s32 	%r12, %r4, %r11;
	ld.shared.u32 	%r13, [%r12];
	ld.shared.u32 	%r14, [%r4];
	add.s32 	%r15, %r14, %r13;
	st.shared.u32 	[%r4], %r15;
$L__BB0_3:
	bar.sync 	0;
	setp.gt.u32 	%p3, %r17, 3;
	mov.u32 	%r17, %r6;
	@%p3 bra 	$L__BB0_1;
$L__BB0_4:
	cvta.to.global.u64 	%rd6, %rd1;
	ld.shared.u32 	%r16, [sdata];
	mul.wide.u32 	%rd7, %r2, 4;
	add.s64 	%rd8, %rd6, %rd7;
	st.global.u32 	[%rd8], %r16;
	ret;

}
	// .globl	_Z19count_collisions_cuP4int3Piii
.visible .entry _Z19count_collisions_cuP4int3Piii(
	.param .u64 .ptr .align 1 _Z19count_collisions_cuP4int3Piii_param_0,
	.param .u64 .ptr .align 1 _Z19count_collisions_cuP4int3Piii_param_1,
	.param .u32 _Z19count_collisions_cuP4int3Piii_param_2,
	.param .u32 _Z19count_collisions_cuP4int3Piii_param_3
)
{
	.reg .pred 	%p<30>;
	.reg .b32 	%r<127>;
	.reg .b64 	%rd<15>;

	ld.param.u64 	%rd7, [_Z19count_collisions_cuP4int3Piii_param_0];
	ld.param.u64 	%rd6, [_Z19count_collisions_cuP4int3Piii_param_1];
	ld.param.u32 	%r51, [_Z19count_collisions_cuP4int3Piii_param_2];
	ld.param.u32 	%r52, [_Z19count_collisions_cuP4int3Piii_param_3];
	cvta.to.global.u64 	%rd1, %rd7;
	mov.u32 	%r1, %ctaid.x;
	mov.u32 	%r2, %ntid.x;
	mov.u32 	%r3, %tid.x;
	mad.lo.s32 	%r4, %r1, %r2, %r3;
	mov.u32 	%r53, %nctaid.y;
	add.s32 	%r54, %r53, %r51;
	add.s32 	%r55, %r54, -1;
	div.u32 	%r56, %r55, %r53;
	mov.u32 	%r5, %ctaid.y;
	mul.lo.s32 	%r57, %r56, %r5;
	add.s32 	%r58, %r4, 1;
	max.u32 	%r119, %r57, %r58;
	add.s32 	%r59, %r57, %r56;
	min.u32 	%r7, %r59, %r51;
	setp.ge.u32 	%p1, %r57, %r7;
	@%p1 bra 	$L__BB1_33;
	setp.ge.s32 	%p2, %r4, %r51;
	@%p2 bra 	$L__BB1_3;
	mul.wide.s32 	%rd8, %r4, 12;
	add.s64 	%rd9, %rd1, %rd8;
	ld.global.u32 	%r110, [%rd9];
	ld.global.u32 	%r109, [%rd9+4];
	ld.global.u32 	%r108, [%rd9+8];
$L__BB1_3:
	setp.ge.s32 	%p3, %r119, %r7;
	mov.b32 	%r125, 0;
	@%p3 bra 	$L__BB1_25;
	sub.s32 	%r14, %r7, %r119;
	and.b32  	%r15, %r14, 3;
	sub.s32 	%r64, %r119, %r7;
	setp.gt.u32 	%p4, %r64, -4;
	mov.b32 	%r125, 0;
	@%p4 bra 	$L__BB1_19;
	and.b32  	%r66, %r14, -4;
	neg.s32 	%r111, %r66;
	add.s64 	%rd2, %rd1, 24;
	mov.b32 	%r125, 0;
$L__BB1_6:
	mul.wide.s32 	%rd10, %r119, 12;
	add.s64 	%rd3, %rd2, %rd10;
	ld.global.u32 	%r68, [%rd3+-24];
	setp.ne.s32 	%p5, %r110, %r68;
	mov.b32 	%r114, 0;
	@%p5 bra 	$L__BB1_9;
	ld.global.u32 	%r70, [%rd3+-20];
	setp.ne.s32 	%p6, %r109, %r70;
	@%p6 bra 	$L__BB1_9;
	ld.global.u32 	%r71, [%rd3+-16];
	setp.eq.s32 	%p7, %r108, %r71;
	selp.u32 	%r114, 1, 0, %p7;
$L__BB1_9:
	add.s32 	%r22, %r114, %r125;
	ld.global.u32 	%r73, [%rd3+-12];
	setp.ne.s32 	%p8, %r110, %r73;
	mov.b32 	%r115, 0;
	@%p8 bra 	$L__BB1_12;
	ld.global.u32 	%r75, [%rd3+-8];
	setp.ne.s32 	%p9, %r109, %r75;
	@%p9 bra 	$L__BB1_12;
	ld.global.u32 	%r76, [%rd3+-4];
	setp.eq.s32 	%p10, %r108, %r76;
	selp.u32 	%r115, 1, 0, %p10;
$L__BB1_12:
	add.s32 	%r25, %r115, %r22;
	ld.global.u32 	%r78, [%rd3];
	setp.ne.s32 	%p11, %r110, %r78;
	mov.b32 	%r116, 0;
	@%p11 bra 	$L__BB1_15;
	ld.global.u32 	%r80, [%rd3+4];
	setp.ne.s32 	%p12, %r109, %r80;
	@%p12 bra 	$L__BB1_15;
	ld.global.u32 	%r81, [%rd3+8];
	setp.eq.s32 	%p13, %r108, %r81;
	selp.u32 	%r116, 1, 0, %p13;
$L__BB1_15:
	add.s32 	%r28, %r116, %r25;
	ld.global.u32 	%r83, [%rd3+12];
	setp.ne.s32 	%p14, %r110, %r83;
	mov.b32 	%r117, 0;
	@%p14 bra 	$L__BB1_18;
	ld.global.u32 	%r85, [%rd3+16];
	setp.ne.s32 	%p15, %r109, %r85;
	@%p15 bra 	$L__BB1_18;
	ld.global.u32 	%r86, [%rd3+20];
	setp.eq.s32 	%p16, %r108, %r86;
	selp.u32 	%r117, 1, 0, %p16;
$L__BB1_18:
	add.s32 	%r125, %r117, %r28;
	add.s32 	%r119, %r119, 4;
	add.s32 	%r111, %r111, 4;
	setp.ne.s32 	%p17, %r111, 0;
	@%p17 bra 	$L__BB1_6;
$L__BB1_19:
	setp.eq.s32 	%p18, %r15, 0;
	@%p18 bra 	$L__BB1_25;
	add.s64 	%rd4, %rd1, 4;
	neg.s32 	%r121, %r15;
$L__BB1_21:
	.pragma "nounroll";
	mul.wide.s32 	%rd11, %r119, 12;
	add.s64 	%rd5, %rd4, %rd11;
	ld.global.u32 	%r88, [%rd5+-4];
	setp.ne.s32 	%p19, %r110, %r88;
	mov.b32 	%r124, 0;
	@%p19 bra 	$L__BB1_24;
	ld.global.u32 	%r90, [%rd5];
	setp.ne.s32 	%p20, %r109, %r90;
	@%p20 bra 	$L__BB1_24;
	ld.global.u32 	%r91, [%rd5+4];
	setp.eq.s32 	%p21, %r108, %r91;
	selp.u32 	%r124, 1, 0, %p21;
$L__BB1_24:
	add.s32 	%r125, %r124, %r125;
	add.s32 	%r119, %r119, 1;
	add.s32 	%r121, %r121, 1;
	setp.ne.s32 	%p22, %r121, 0;
	@%p22 bra 	$L__BB1_21;
$L__BB1_25:
	shl.b32 	%r92, %r3, 2;
	mov.u32 	%r93, sdata;
	add.s32 	%r47, %r93, %r92;
	st.shared.u32 	[%r47], %r125;
	bar.sync 	0;
	setp.ge.u32 	%p23, %r3, %r52;
	add.s32 	%r94, %r52, %r3;
	setp.ge.u32 	%p24, %r94, %r2;
	or.pred  	%p25, %p23, %p24;
	@%p25 bra 	$L__BB1_27;
	shl.b32 	%r95, %r52, 2;
	add.s32 	%r96, %r47, %r95;
	ld.shared.u32 	%r97, [%r96];
	ld.shared.u32 	%r98, [%r47];
	add.s32 	%r99, %r98, %r97;
	st.shared.u32 	[%r47], %r99;
$L__BB1_27:
	bar.sync 	0;
	shr.s32 	%r126, %r52, 1;
	setp.lt.s32 	%p26, %r126, 1;
	@%p26 bra 	$L__BB1_31;
$L__BB1_28:
	setp.ge.u32 	%p27, %r3, %r126;
	@%p27 bra 	$L__BB1_30;
	shl.b32 	%r100, %r126, 2;
	add.s32 	%r101, %r47, %r100;
	ld.shared.u32 	%r102, [%r101];
	ld.shared.u32 	%r103, [%r47];
	add.s32 	%r104, %r103, %r102;
	st.shared.u32 	[%r47], %r104;
$L__BB1_30:
	bar.sync 	0;
	shr.u32 	%r50, %r126, 1;
	setp.gt.u32 	%p28, %r126, 1;
	mov.u32 	%r126, %r50;
	@%p28 bra 	$L__BB1_28;
$L__BB1_31:
	setp.ne.s32 	%p29, %r3, 0;
	@%p29 bra 	$L__BB1_33;
	ld.shared.u32 	%r105, [sdata];
	mov.u32 	%r106, %nctaid.x;
	mad.lo.s32 	%r107, %r5, %r106, %r1;
	cvta.to.global.u64 	%rd12, %rd6;
	mul.wide.u32 	%rd13, %r107, 4;
	add.s64 	%rd14, %rd12, %rd13;
	st.global.u32 	[%rd14], %r105;
$L__BB1_33:
	ret;

}


// ===== COMPILED SASS (sm_100) =====

	.target	sm_100

	.elftype	@"ET_EXEC"


//--------------------- .note.nv.tkinfo           --------------------------
	.section	.note.nv.tkinfo,"",@"SHT_NOTE"
	.sectionflags	@"SHF_NOTE_NV_TKINFO"
	.tkinfo
        /*0018*/ 	.word	0x00000002
        /*0030*/ 	.string	""
        /*0030*/ 	.string	"ptxas"
        /*0030*/ 	.string	"Cuda compilation tools, release 13.0, V13.0.88"
        /*0030*/ 	.string	"Build cuda_13.0.r13.0/compiler.36424714_0"
        /*0030*/ 	.string	"-arch sm_100 -m 64 "



//--------------------- .note.nv.cuinfo           --------------------------
	.section	.note.nv.cuinfo,"",@"SHT_NOTE"
	.sectionflags	@"SHF_NOTE_NV_CUINFO"
        /*0018*/ 	.short	0x0002
        /*001a*/ 	.short	0x0064
        /*001c*/ 	.short	0x0082
	.zero		2


//--------------------- .nv.info                  --------------------------
	.section	.nv.info,"",@"SHT_CUDA_INFO"
	.align	4


	//----- nvinfo : EIATTR_REGCOUNT
	.align		4
        /*0000*/ 	.byte	0x04, 0x2f
        /*0002*/ 	.short	(.L_1 - .L_0)
	.align		4
.L_0:
        /*0004*/ 	.word	index@(_Z6reducePiS_)
        /*0008*/ 	.word	0x0000000b


	//----- nvinfo : EIATTR_FRAME_SIZE
	.align		4
.L_1:
        /*000c*/ 	.byte	0x04, 0x11
        /*000e*/ 	.short	(.L_3 - .L_2)
	.align		4
.L_2:
        /*0010*/ 	.word	index@(_Z6reducePiS_)
        /*0014*/ 	.word	0x00000000


	//----- nvinfo : EIATTR_REGCOUNT
	.align		4
.L_3:
        /*0018*/ 	.byte	0x04, 0x2f
        /*001a*/ 	.short	(.L_5 - .L_4)
	.align		4
.L_4:
        /*001c*/ 	.word	index@(_Z19count_collisions_cuP4int3Piii)
        /*0020*/ 	.word	0x00000019


	//----- nvinfo : EIATTR_FRAME_SIZE
	.align		4
.L_5:
        /*0024*/ 	.byte	0x04, 0x11
        /*0026*/ 	.short	(.L_7 - .L_6)
	.align		4
.L_6:
        /*0028*/ 	.word	index@(_Z19count_collisions_cuP4int3Piii)
        /*002c*/ 	.word	0x00000000


	//----- nvinfo : EIATTR_MIN_STACK_SIZE
	.align		4
.L_7:
        /*0030*/ 	.byte	0x04, 0x12
        /*0032*/ 	.short	(.L_9 - .L_8)
	.align		4
.L_8:
        /*0034*/ 	.word	index@(_Z19count_collisions_cuP4int3Piii)
        /*0038*/ 	.word	0x00000000


	//----- nvinfo : EIATTR_MIN_STACK_SIZE
	.align		4
.L_9:
        /*003c*/ 	.byte	0x04, 0x12
        /*003e*/ 	.short	(.L_11 - .L_10)
	.align		4
.L_10:
        /*0040*/ 	.word	index@(_Z6reducePiS_)
        /*0044*/ 	.word	0x00000000
.L_11:


//--------------------- .nv.compat                --------------------------
	.section	.nv.compat,"",@"SHT_CUDA_COMPAT_INFO"
	.align	4
        /*0000*/ 	.byte	0x02, 0x09, 0x00, 0x00, 0x02, 0x02, 0x01, 0x00, 0x02, 0x05, 0x05, 0x00, 0x03, 0x07, 0x01, 0x01
        /*0010*/ 	.byte	0x02, 0x03, 0x00, 0x00, 0x02, 0x06, 0x01, 0x00, 0x04, 0x0b, 0x08, 0x00, 0x09, 0x00, 0x00, 0x00
        /*0020*/ 	.byte	0x00, 0x00, 0x00, 0x00


//--------------------- .nv.info._Z19count_collisions_cuP4int3Piii --------------------------
	.section	.nv.info._Z19count_collisions_cuP4int3Piii,"",@"SHT_CUDA_INFO"
	.sectionflags	@""
	.align	4


	//----- nvinfo : EIATTR_CUDA_API_VERSION
	.align		4
        /*0000*/ 	.byte	0x04, 0x37
        /*0002*/ 	.short	(.L_13 - .L_12)
.L_12:
        /*0004*/ 	.word	0x00000082


	//----- nvinfo : EIATTR_KPARAM_INFO
	.align		4
.L_13:
        /*0008*/ 	.byte	0x04, 0x17
        /*000a*/ 	.short	(.L_15 - .L_14)
.L_14:
        /*000c*/ 	.word	0x00000000
        /*0010*/ 	.short	0x0003
        /*0012*/ 	.short	0x0014
        /*0014*/ 	.byte	0x00, 0xf0, 0x11, 0x00


	//----- nvinfo : EIATTR_KPARAM_INFO
	.align		4
.L_15:
        /*0018*/ 	.byte	0x04, 0x17
        /*001a*/ 	.short	(.L_17 - .L_16)
.L_16:
        /*001c*/ 	.word	0x00000000
        /*0020*/ 	.short	0x0002
        /*0022*/ 	.short	0x0010
        /*0024*/ 	.byte	0x00, 0xf0, 0x11, 0x00


	//----- nvinfo : EIATTR_KPARAM_INFO
	.align		4
.L_17:
        /*0028*/ 	.byte	0x04, 0x17
        /*002a*/ 	.short	(.L_19 - .L_18)
.L_18:
        /*002c*/ 	.word	0x00000000
        /*0030*/ 	.short	0x0001
        /*0032*/ 	.short	0x0008
        /*0034*/ 	.byte	0x00, 0xf5, 0x21, 0x00


	//----- nvinfo : EIATTR_KPARAM_INFO
	.align		4
.L_19:
        /*0038*/ 	.byte	0x04, 0x17
        /*003a*/ 	.short	(.L_21 - .L_20)
.L_20:
        /*003c*/ 	.word	0x00000000
        /*0040*/ 	.short	0x0000
        /*0042*/ 	.short	0x0000
        /*0044*/ 	.byte	0x00, 0xf5, 0x21, 0x00


	//----- nvinfo : EIATTR_SPARSE_MMA_MASK
	.align		4
.L_21:
        /*0048*/ 	.byte	0x03, 0x50
        /*004a*/ 	.short	0x0000


	//----- nvinfo : EIATTR_MAXREG_COUNT
	.align		4
        /*004c*/ 	.byte	0x03, 0x1b
        /*004e*/ 	.short	0x00ff


	//----- nvinfo : EIATTR_NUM_BARRIERS
	.align		4
        /*0050*/ 	.byte	0x02, 0x4c
        /*0052*/ 	.byte	0x01
	.zero		1


	//----- nvinfo : EIATTR_MERCURY_ISA_VERSION
	.align		4
        /*0054*/ 	.byte	0x03, 0x5f
        /*0056*/ 	.short	0x0101


	//----- nvinfo : EIATTR_VRC_CTA_INIT_COUNT
	.align		4
        /*0058*/ 	.byte	0x02, 0x4a
	.zero		1
	.zero		1


	//----- nvinfo : EIATTR_EXIT_INSTR_OFFSETS
	.align		4
        /*005c*/ 	.byte	0x04, 0x1c
        /*005e*/ 	.short	(.L_23 - .L_22)


	//   ....[0]....
.L_22:
        /*0060*/ 	.word	0x000001b0


	//   ....[1]....
        /*0064*/ 	.word	0x00000aa0


	//   ....[2]....
        /*0068*/ 	.word	0x00000b40


	//----- nvinfo : EIATTR_CRS_STACK_SIZE
	.align		4
.L_23:
        /*006c*/ 	.byte	0x04, 0x1e
        /*006e*/ 	.short	(.L_25 - .L_24)
.L_24:
        /*0070*/ 	.word	0x00000000


	//----- nvinfo : EIATTR_CBANK_PARAM_SIZE
	.align		4
.L_25:
        /*0074*/ 	.byte	0x03, 0x19
        /*0076*/ 	.short	0x0018


	//----- nvinfo : EIATTR_PARAM_CBANK
	.align		4
        /*0078*/ 	.byte	0x04, 0x0a
        /*007a*/ 	.short	(.L_27 - .L_26)
	.align		4
.L_26:
        /*007c*/ 	.word	index@(.nv.constant0._Z19count_collisions_cuP4int3Piii)
        /*0080*/ 	.short	0x0380
        /*0082*/ 	.short	0x0018


	//----- nvinfo : EIATTR_SW_WAR
	.align		4
.L_27:
        /*0084*/ 	.byte	0x04, 0x36
        /*0086*/ 	.short	(.L_29 - .L_28)
.L_28:
        /*0088*/ 	.word	0x00000008
.L_29:


//--------------------- .nv.info._Z6reducePiS_    --------------------------
	.section	.nv.info._Z6reducePiS_,"",@"SHT_CUDA_INFO"
	.sectionflags	@""
	.align	4


	//----- nvinfo : EIATTR_CUDA_API_VERSION
	.align		4
        /*0000*/ 	.byte	0x04, 0x37
        /*0002*/ 	.short	(.L_31 - .L_30)
.L_30:
        /*0004*/ 	.word	0x00000082


	//----- nvinfo : EIATTR_KPARAM_INFO
	.align		4
.L_31:
        /*0008*/ 	.byte	0x04, 0x17
        /*000a*/ 	.short	(.L_33 - .L_32)
.L_32:
        /*000c*/ 	.word	0x00000000
        /*0010*/ 	.short	0x0001
        /*0012*/ 	.short	0x0008
        /*0014*/ 	.byte	0x00, 0xf5, 0x21, 0x00


	//----- nvinfo : EIATTR_KPARAM_INFO
	.align		4
.L_33:
        /*0018*/ 	.byte	0x04, 0x17
        /*001a*/ 	.short	(.L_35 - .L_34)
.L_34:
        /*001c*/ 	.word	0x00000000
        /*0020*/ 	.short	0x0000
        /*0022*/ 	.short	0x0000
        /*0024*/ 	.byte	0x00, 0xf5, 0x21, 0x00


	//----- nvinfo : EIATTR_SPARSE_MMA_MASK
	.align		4
.L_35:
        /*0028*/ 	.byte	0x03, 0x50
        /*002a*/ 	.short	0x0000


	//----- nvinfo : EIATTR_MAXREG_COUNT
	.align		4
        /*002c*/ 	.byte	0x03, 0x1b
        /*002e*/ 	.short	0x00ff


	//----- nvinfo : EIATTR_NUM_BARRIERS
	.align		4
        /*0030*/ 	.byte	0x02, 0x4c
        /*0032*/ 	.byte	0x01
	.zero		1


	//----- nvinfo : EIATTR_MERCURY_ISA_VERSION
	.align		4
        /*0034*/ 	.byte	0x03, 0x5f
        /*0036*/ 	.short	0x0101


	//----- nvinfo : EIATTR_VRC_CTA_INIT_COUNT
	.align		4
        /*0038*/ 	.byte	0x02, 0x4a
	.zero		1
	.zero		1


	//----- nvinfo : EIATTR_EXIT_INSTR_OFFSETS
	.align		4
        /*003c*/ 	.byte	0x04, 0x1c
        /*003e*/ 	.short	(.L_37 - .L_36)


	//   ....[0]....
.L_36:
        /*0040*/ 	.word	0x00000240


	//----- nvinfo : EIATTR_CBANK_PARAM_SIZE
	.align		4
.L_37:
        /*0044*/ 	.byte	0x03, 0x19
        /*0046*/ 	.short	0x0010


	//----- nvinfo : EIATTR_PARAM_CBANK
	.align		4
        /*0048*/ 	.byte	0x04, 0x0a
        /*004a*/ 	.short	(.L_39 - .L_38)
	.align		4
.L_38:
        /*004c*/ 	.word	index@(.nv.constant0._Z6reducePiS_)
        /*0050*/ 	.short	0x0380
        /*0052*/ 	.short	0x0010


	//----- nvinfo : EIATTR_SW_WAR
	.align		4
.L_39:
        /*0054*/ 	.byte	0x04, 0x36
        /*0056*/ 	.short	(.L_41 - .L_40)
.L_40:
        /*0058*/ 	.word	0x00000008
.L_41:


//--------------------- .nv.callgraph             --------------------------
	.section	.nv.callgraph,"",@"SHT_CUDA_CALLGRAPH"
	.align	4
	.sectionentsize	8
	.align		4
        /*0000*/ 	.word	0x00000000
	.align		4
        /*0004*/ 	.word	0xffffffff
	.align		4
        /*0008*/ 	.word	0x00000000
	.align		4
        /*000c*/ 	.word	0xfffffffe
	.align		4
        /*0010*/ 	.word	0x00000000
	.align		4
        /*0014*/ 	.word	0xfffffffd
	.align		4
        /*0018*/ 	.word	0x00000000
	.align		4
        /*001c*/ 	.word	0xfffffffc


//--------------------- .text._Z19count_collisions_cuP4int3Piii --------------------------
	.section	.text._Z19count_collisions_cuP4int3Piii,"ax",@progbits
	.align	128
        .global         _Z19count_collisions_cuP4int3Piii
        .type           _Z19count_collisions_cuP4int3Piii,@function
        .size           _Z19count_collisions_cuP4int3Piii,(.L_x_24 - _Z19count_collisions_cuP4int3Piii)
        .other          _Z19count_collisions_cuP4int3Piii,@"STO_CUDA_ENTRY STV_DEFAULT"
_Z19count_collisions_cuP4int3Piii:
.text._Z19count_collisions_cuP4int3Piii:
[----:B------:R-:W-:Y:S01]  /*0000*/  LDC R1, c[0x0][0x37c] ;  /* 0x0000df00ff017b82 */ /* 0x000fe20000000800 */
[----:B------:R-:W0:Y:S07]  /*0010*/  LDCU UR4, c[0x0][0x360] ;  /* 0x00006c00ff0477ac */ /* 0x000e2e0008000800 */
[----:B------:R-:W1:Y:S08]  /*0020*/  LDC R5, c[0x0][0x374] ;  /* 0x0000dd00ff057b82 */ /* 0x000e700000000800 */
[----:B------:R-:W2:Y:S08]  /*0030*/  LDC R6, c[0x0][0x390] ;  /* 0x0000e400ff067b82 */ /* 0x000eb00000000800 */
[----:B------:R-:W3:Y:S01]  /*0040*/  S2UR UR6, SR_CTAID.Y ;  /* 0x00000000000679c3 */ /* 0x000ee20000002600 */
[----:B-1----:R-:W1:Y:S01]  /*0050*/  I2F.U32.RP R4, R5 ;  /* 0x0000000500047306 */ /* 0x002e620000209000 */
[----:B------:R-:W-:-:S07]  /*0060*/  ISETP.NE.U32.AND P2, PT, R5, RZ, PT ;  /* 0x000000ff0500720c */ /* 0x000fce0003f45070 */
[----:B-1----:R-:W1:Y:S02]  /*0070*/  MUFU.RCP R4, R4 ;  /* 0x0000000400047308 */ /* 0x002e640000001000 */
[----:B-1----:R-:W-:-:S06]  /*0080*/  VIADD R2, R4, 0xffffffe ;  /* 0x0ffffffe04027836 */ /* 0x002fcc0000000000 */
[----:B------:R1:W4:Y:S02]  /*0090*/  F2I.FTZ.U32.TRUNC.NTZ R3, R2 ;  /* 0x0000000200037305 */ /* 0x000324000021f000 */
[----:B-1----:R-:W-:Y:S02]  /*00a0*/  IMAD.MOV.U32 R2, RZ, RZ, RZ ;  /* 0x000000ffff027224 */ /* 0x002fe400078e00ff */
[----:B----4-:R-:W-:-:S04]  /*00b0*/  IMAD.MOV R0, RZ, RZ, -R3 ;  /* 0x000000ffff007224 */ /* 0x010fc800078e0a03 */
[----:B------:R-:W-:Y:S01]  /*00c0*/  IMAD R7, R0, R5, RZ ;  /* 0x0000000500077224 */ /* 0x000fe200078e02ff */
[----:B--2---:R-:W-:-:S03]  /*00d0*/  IADD3 R0, PT, PT, R5, -0x1, R6 ;  /* 0xffffffff05007810 */ /* 0x004fc60007ffe006 */
[----:B------:R-:W-:-:S06]  /*00e0*/  IMAD.HI.U32 R3, R3, R7, R2 ;  /* 0x0000000703037227 */ /* 0x000fcc00078e0002 */
[----:B------:R-:W-:-:S04]  /*00f0*/  IMAD.HI.U32 R3, R3, R0, RZ ;  /* 0x0000000003037227 */ /* 0x000fc800078e00ff */
[----:B------:R-:W-:-:S04]  /*0100*/  IMAD.MOV R4, RZ, RZ, -R3 ;  /* 0x000000ffff047224 */ /* 0x000fc800078e0a03 */
[----:B------:R-:W-:-:S05]  /*0110*/  IMAD R0, R5, R4, R0 ;  /* 0x0000000405007224 */ /* 0x000fca00078e0200 */
[----:B------:R-:W-:-:S13]  /*0120*/  ISETP.GE.U32.AND P0, PT, R0, R5, PT ;  /* 0x000000050000720c */ /* 0x000fda0003f06070 */
[----:B------:R-:W-:Y:S02]  /*0130*/  @P0 IMAD.IADD R0, R0, 0x1, -R5 ;  /* 0x0000000100000824 */ /* 0x000fe400078e0a05 */
[----:B------:R-:W-:-:S03]  /*0140*/  @P0 VIADD R3, R3, 0x1 ;  /* 0x0000000103030836 */ /* 0x000fc60000000000 */
[----:B------:R-:W-:-:S13]  /*0150*/  ISETP.GE.U32.AND P1, PT, R0, R5, PT ;  /* 0x000000050000720c */ /* 0x000fda0003f26070 */
[----:B------:R-:W-:Y:S01]  /*0160*/  @P1 VIADD R3, R3, 0x1 ;  /* 0x0000000103031836 */ /* 0x000fe20000000000 */
[----:B------:R-:W-:-:S05]  /*0170*/  @!P2 LOP3.LUT R3, RZ, R5, RZ, 0x33, !PT ;  /* 0x00000005ff03a212 */ /* 0x000fca00078e33ff */
[----:B---3--:R-:W-:-:S05]  /*0180*/  IMAD R2, R3, UR6, RZ ;  /* 0x0000000603027c24 */ /* 0x008fca000f8e02ff */
[----:B------:R-:W-:-:S04]  /*0190*/  VIADDMNMX.U32 R9, R2, R3, R6, PT ;  /* 0x0000000302097246 */ /* 0x000fc80003800006 */
[----:B------:R-:W-:-:S13]  /*01a0*/  ISETP.GE.U32.AND P0, PT, R2, R9, PT ;  /* 0x000000090200720c */ /* 0x000fda0003f06070 */
[----:B0-----:R-:W-:Y:S05]  /*01b0*/  @P0 EXIT ;  /* 0x000000000000094d */ /* 0x001fea0003800000 */
[----:B------:R-:W0:Y:S01]  /*01c0*/  S2R R0, SR_CTAID.X ;  /* 0x0000000000007919 */ /* 0x000e220000002500 */
[----:B------:R-:W1:Y:S01]  /*01d0*/  LDCU.64 UR8, c[0x0][0x358] ;  /* 0x00006b00ff0877ac */ /* 0x000e620008000a00 */
[----:B------:R-:W-:Y:S01]  /*01e0*/  BSSY.RECONVERGENT B0, `(.L_x_0) ;  /* 0x000000c000007945 */ /* 0x000fe20003800200 */
[----:B------:R-:W0:Y:S02]  /*01f0*/  S2R R3, SR_TID.X ;  /* 0x0000000000037919 */ /* 0x000e240000002100 */
[----:B0-----:R-:W-:-:S05]  /*0200*/  IMAD R7, R0, UR4, R3 ;  /* 0x0000000400077c24 */ /* 0x001fca000f8e0203 */
[C---:B------:R-:W-:Y:S02]  /*0210*/  ISETP.GE.AND P0, PT, R7.reuse, R6, PT ;  /* 0x000000060700720c */ /* 0x040fe40003f06270 */
[----:B------:R-:W-:-:S04]  /*0220*/  VIADDMNMX.U32 R2, R7, 0x1, R2, !PT ;  /* 0x0000000107027846 */ /* 0x000fc80007800002 */
[----:B------:R-:W-:-:S07]  /*0230*/  ISETP.GE.AND P1, PT, R2, R9, PT ;  /* 0x000000090200720c */ /* 0x000fce0003f26270 */
[----:B-1----:R-:W-:Y:S06]  /*0240*/  @P0 BRA `(.L_x_1) ;  /* 0x0000000000140947 */ /* 0x002fec0003800000 */
[----:B------:R-:W0:Y:S02]  /*0250*/  LDC.64 R4, c[0x0][0x380] ;  /* 0x0000e000ff047b82 */ /* 0x000e240000000a00 */
[----:B0-----:R-:W-:-:S05]  /*0260*/  IMAD.WIDE R4, R7, 0xc, R4 ;  /* 0x0000000c07047825 */ /* 0x001fca00078e0204 */
[----:B------:R0:W5:Y:S04]  /*0270*/  LDG.E R7, desc[UR8][R4.64] ;  /* 0x0000000804077981 */ /* 0x000168000c1e1900 */
[----:B------:R0:W5:Y:S04]  /*0280*/  LDG.E R6, desc[UR8][R4.64+0x4] ;  /* 0x0000040804067981 */ /* 0x000168000c1e1900 */
[----:B------:R0:W5:Y:S02]  /*0290*/  LDG.E R10, desc[UR8][R4.64+0x8] ;  /* 0x00000808040a7981 */ /* 0x000164000c1e1900 */
.L_x_1:
[----:B------:R-:W-:Y:S05]  /*02a0*/  BSYNC.RECONVERGENT B0 ;  /* 0x0000000000007941 */ /* 0x000fea0003800200 */
.L_x_0:
[----:B------:R-:W-:Y:S01]  /*02b0*/  BSSY.RECONVERGENT B1, `(.L_x_2) ;  /* 0x0000060000017945 */ /* 0x000fe20003800200 */
[----:B------:R-:W-:-:S03]  /*02c0*/  IMAD.MOV.U32 R11, RZ, RZ, RZ ;  /* 0x000000ffff0b7224 */ /* 0x000fc600078e00ff */
[----:B------:R-:W-:Y:S05]  /*02d0*/  @P1 BRA `(.L_x_3) ;  /* 0x0000000400741947 */ /* 0x000fea0003800000 */
[----:B------:R-:W1:Y:S01]  /*02e0*/  LDC.64 R12, c[0x0][0x380] ;  /* 0x0000e000ff0c7b82 */ /* 0x000e620000000a00 */
[----:B------:R-:W-:Y:S01]  /*02f0*/  IMAD.IADD R8, R2, 0x1, -R9 ;  /* 0x0000000102087824 */ /* 0x000fe200078e0a09 */
[----:B------:R-:W-:Y:S01]  /*0300*/  BSSY.RECONVERGENT B0, `(.L_x_4) ;  /* 0x0000042000007945 */ /* 0x000fe20003800200 */
[----:B0-----:R-:W-:Y:S02]  /*0310*/  IMAD.MOV.U32 R4, RZ, RZ, 0x18 ;  /* 0x00000018ff047424 */ /* 0x001fe400078e00ff */
[----:B------:R-:W-:Y:S01]  /*0320*/  IMAD.MOV.U32 R5, RZ, RZ, 0x0 ;  /* 0x00000000ff057424 */ /* 0x000fe200078e00ff */
[----:B------:R-:W-:Y:S01]  /*0330*/  ISETP.GT.U32.AND P0, PT, R8, -0x4, PT ;  /* 0xfffffffc0800780c */ /* 0x000fe20003f04070 */
[----:B------:R-:W-:Y:S02]  /*0340*/  IMAD.IADD R9, R9, 0x1, -R2 ;  /* 0x0000000109097824 */ /* 0x000fe400078e0a02 */
[----:B------:R-:W-:Y:S02]  /*0350*/  IMAD.MOV.U32 R11, RZ, RZ, RZ ;  /* 0x000000ffff0b7224 */ /* 0x000fe400078e00ff */
[----:B-1----:R-:W-:Y:S01]  /*0360*/  IMAD.WIDE.U32 R4, R12, 0x1, R4 ;  /* 0x000000010c047825 */ /* 0x002fe200078e0004 */
[----:B------:R-:W-:-:S07]  /*0370*/  LOP3.LUT R12, R9, 0x3, RZ, 0xc0, !PT ;  /* 0x00000003090c7812 */ /* 0x000fce00078ec0ff */
[----:B------:R-:W-:Y:S05]  /*0380*/  @P0 BRA `(.L_x_5) ;  /* 0x0000000000e40947 */ /* 0x000fea0003800000 */
[----:B------:R-:W-:Y:S01]  /*0390*/  LOP3.LUT R14, R9, 0xfffffffc, RZ, 0xc0, !PT ;  /* 0xfffffffc090e7812 */ /* 0x000fe200078ec0ff */
[----:B------:R-:W-:Y:S02]  /*03a0*/  IMAD.IADD R13, R5, 0x1, R13 ;  /* 0x00000001050d7824 */ /* 0x000fe400078e020d */
[----:B------:R-:W-:Y:S02]  /*03b0*/  IMAD.MOV.U32 R11, RZ, RZ, RZ ;  /* 0x000000ffff0b7224 */ /* 0x000fe400078e00ff */
[----:B------:R-:W-:-:S07]  /*03c0*/  IMAD.MOV R14, RZ, RZ, -R14 ;  /* 0x000000ffff0e7224 */ /* 0x000fce00078e0a0e */
.L_x_14:
[----:B------:R-:W-:Y:S02]  /*03d0*/  IMAD.MOV.U32 R8, RZ, RZ, R4 ;  /* 0x000000ffff087224 */ /* 0x000fe400078e0004 */
[----:B------:R-:W-:Y:S02]  /*03e0*/  IMAD.MOV.U32 R9, RZ, RZ, R13 ;  /* 0x000000ffff097224 */ /* 0x000fe400078e000d */
[----:B------:R-:W-:-:S05]  /*03f0*/  IMAD.WIDE R8, R2, 0xc, R8 ;  /* 0x0000000c02087825 */ /* 0x000fca00078e0208 */
[----:B------:R-:W2:Y:S04]  /*0400*/  LDG.E R16, desc[UR8][R8.64+-0x18] ;  /* 0xffffe80808107981 */ /* 0x000ea8000c1e1900 */
[----:B------:R-:W3:Y:S04]  /*0410*/  LDG.E R18, desc[UR8][R8.64+-0xc] ;  /* 0xfffff40808127981 */ /* 0x000ee8000c1e1900 */
[----:B------:R-:W4:Y:S04]  /*0420*/  LDG.E R20, desc[UR8][R8.64] ;  /* 0x0000000808147981 */ /* 0x000f28000c1e1900 */
[----:B------:R-:W4:Y:S01]  /*0430*/  LDG.E R22, desc[UR8][R8.64+0xc] ;  /* 0x00000c0808167981 */ /* 0x000f22000c1e1900 */
[----:B------:R-:W-:Y:S01]  /*0440*/  VIADD R14, R14, 0x4 ;  /* 0x000000040e0e7836 */ /* 0x000fe20000000000 */
[----:B------:R-:W-:Y:S04]  /*0450*/  BSSY.RECONVERGENT B2, `(.L_x_6) ;  /* 0x000000e000027945 */ /* 0x000fe80003800200 */
[----:B------:R-:W-:-:S02]  /*0460*/  ISETP.NE.AND P3, PT, R14, RZ, PT ;  /* 0x000000ff0e00720c */ /* 0x000fc40003f65270 */
[C---:B--2--5:R-:W-:Y:S02]  /*0470*/  ISETP.NE.AND P4, PT, R7.reuse, R16, PT ;  /* 0x000000100700720c */ /* 0x064fe40003f85270 */
[----:B------:R-:W-:Y:S02]  /*0480*/  CS2R R16, SRZ ;  /* 0x0000000000107805 */ /* 0x000fe4000001ff00 */
[C---:B---3--:R-:W-:Y:S01]  /*0490*/  ISETP.NE.AND P0, PT, R7.reuse, R18, PT ;  /* 0x000000120700720c */ /* 0x048fe20003f05270 */
[----:B------:R-:W-:Y:S01]  /*04a0*/  IMAD.MOV.U32 R18, RZ, RZ, RZ ;  /* 0x000000ffff127224 */ /* 0x000fe200078e00ff */
[C---:B----4-:R-:W-:Y:S02]  /*04b0*/  ISETP.NE.AND P1, PT, R7.reuse, R20, PT ;  /* 0x000000140700720c */ /* 0x050fe40003f25270 */
[----:B------:R-:W-:-:S05]  /*04c0*/  ISETP.NE.AND P2, PT, R7, R22, PT ;  /* 0x000000160700720c */ /* 0x000fca0003f45270 */
[----:B------:R-:W-:Y:S08]  /*04d0*/  @P4 BRA `(.L_x_7) ;  /* 0x0000000000144947 */ /* 0x000ff00003800000 */
[----:B------:R-:W2:Y:S02]  /*04e0*/  LDG.E R15, desc[UR8][R8.64+-0x14] ;  /* 0xffffec08080f7981 */ /* 0x000ea4000c1e1900 */
[----:B--2---:R-:W-:-:S13]  /*04f0*/  ISETP.NE.AND P4, PT, R6, R15, PT ;  /* 0x0000000f0600720c */ /* 0x004fda0003f85270 */
[----:B------:R-:W2:Y:S02]  /*0500*/  @!P4 LDG.E R15, desc[UR8][R8.64+-0x10] ;  /* 0xfffff008080fc981 */ /* 0x000ea4000c1e1900 */
[----:B--2---:R-:W-:-:S04]  /*0510*/  @!P4 ISETP.NE.AND P5, PT, R10, R15, PT ;  /* 0x0000000f0a00c20c */ /* 0x004fc80003fa5270 */
[----:B------:R-:W-:-:S09]  /*0520*/  @!P4 SEL R16, RZ, 0x1, P5 ;  /* 0x00000001ff10c807 */ /* 0x000fd20002800000 */
.L_x_7:
[----:B------:R-:W-:Y:S05]  /*0530*/  BSYNC.RECONVERGENT B2 ;  /* 0x0000000000027941 */ /* 0x000fea0003800200 */
.L_x_6:
[----:B------:R-:W-:Y:S04]  /*0540*/  BSSY.RECONVERGENT B2, `(.L_x_8) ;  /* 0x0000007000027945 */ /* 0x000fe80003800200 */
[----:B------:R-:W-:Y:S05]  /*0550*/  @P0 BRA `(.L_x_9) ;  /* 0x0000000000140947 */ /* 0x000fea0003800000 */
[----:B------:R-:W2:Y:S02]  /*0560*/  LDG.E R15, desc[UR8][R8.64+-0x8] ;  /* 0xfffff808080f7981 */ /* 0x000ea4000c1e1900 */
[----:B--2---:R-:W-:-:S13]  /*0570*/  ISETP.NE.AND P0, PT, R6, R15, PT ;  /* 0x0000000f0600720c */ /* 0x004fda0003f05270 */
[----:B------:R-:W2:Y:S02]  /*0580*/  @!P0 LDG.E R15, desc[UR8][R8.64+-0x4] ;  /* 0xfffffc08080f8981 */ /* 0x000ea4000c1e1900 */
[----:B--2---:R-:W-:-:S04]  /*0590*/  @!P0 ISETP.NE.AND P4, PT, R10, R15, PT ;  /* 0x0000000f0a00820c */ /* 0x004fc80003f85270 */
[----:B------:R-:W-:-:S09]  /*05a0*/  @!P0 SEL R17, RZ, 0x1, P4 ;  /* 0x00000001ff118807 */ /* 0x000fd20002000000 */
.L_x_9:
[----:B------:R-:W-:Y:S05]  /*05b0*/  BSYNC.RECONVERGENT B2 ;  /* 0x0000000000027941 */ /* 0x000fea0003800200 */
.L_x_8:
[----:B------:R-:W-:Y:S04]  /*05c0*/  BSSY.RECONVERGENT B2, `(.L_x_10) ;  /* 0x0000007000027945 */ /* 0x000fe80003800200 */
[----:B------:R-:W-:Y:S05]  /*05d0*/  @P1 BRA `(.L_x_11) ;  /* 0x0000000000141947 */ /* 0x000fea0003800000 */
[----:B------:R-:W2:Y:S02]  /*05e0*/  LDG.E R15, desc[UR8][R8.64+0x4] ;  /* 0x00000408080f7981 */ /* 0x000ea4000c1e1900 */
[----:B--2---:R-:W-:-:S13]  /*05f0*/  ISETP.NE.AND P0, PT, R6, R15, PT ;  /* 0x0000000f0600720c */ /* 0x004fda0003f05270 */
[----:B------:R-:W2:Y:S02]  /*0600*/  @!P0 LDG.E R15, desc[UR8][R8.64+0x8] ;  /* 0x00000808080f8981 */ /* 0x000ea4000c1e1900 */
[----:B--2---:R-:W-:-:S04]  /*0610*/  @!P0 ISETP.NE.AND P1, PT, R10, R15, PT ;  /* 0x0000000f0a00820c */ /* 0x004fc80003f25270 */
[----:B------:R-:W-:-:S09]  /*0620*/  @!P0 SEL R18, RZ, 0x1, P1 ;  /* 0x00000001ff128807 */ /* 0x000fd20000800000 */
.L_x_11:
[----:B------:R-:W-:Y:S05]  /*0630*/  BSYNC.RECONVERGENT B2 ;  /* 0x0000000000027941 */ /* 0x000fea0003800200 */
.L_x_10:
[----:B------:R-:W-:Y:S01]  /*0640*/  BSSY.RECONVERGENT B2, `(.L_x_12) ;  /* 0x000000a000027945 */ /* 0x000fe20003800200 */
[----:B------:R-:W-:Y:S01]  /*0650*/  IADD3 R16, PT, PT, R17, R16, R11 ;  /* 0x0000001011107210 */ /* 0x000fe20007ffe00b */
[----:B------:R-:W-:Y:S02]  /*0660*/  IMAD.MOV.U32 R11, RZ, RZ, RZ ;  /* 0x000000ffff0b7224 */ /* 0x000fe400078e00ff */
[----:B------:R-:W-:Y:S05]  /*0670*/  @P2 BRA `(.L_x_13) ;  /* 0x0000000000182947 */ /* 0x000fea0003800000 */
[----:B------:R-:W2:Y:S02]  /*0680*/  LDG.E R15, desc[UR8][R8.64+0x10] ;  /* 0x00001008080f7981 */ /* 0x000ea4000c1e1900 */
[----:B--2---:R-:W-:-:S13]  /*0690*/  ISETP.NE.AND P0, PT, R6, R15, PT ;  /* 0x0000000f0600720c */ /* 0x004fda0003f05270 */
[----:B------:R-:W-:Y:S05]  /*06a0*/  @P0 BRA `(.L_x_13) ;  /* 0x00000000000c0947 */ /* 0x000fea0003800000 */
[----:B------:R-:W2:Y:S02]  /*06b0*/  LDG.E R9, desc[UR8][R8.64+0x14] ;  /* 0x0000140808097981 */ /* 0x000ea4000c1e1900 */
[----:B--2---:R-:W-:-:S04]  /*06c0*/  ISETP.NE.AND P0, PT, R10, R9, PT ;  /* 0x000000090a00720c */ /* 0x004fc80003f05270 */
[----:B------:R-:W-:-:S09]  /*06d0*/  SEL R11, RZ, 0x1, P0 ;  /* 0x00000001ff0b7807 */ /* 0x000fd20000000000 */
.L_x_13:
[----:B------:R-:W-:Y:S05]  /*06e0*/  BSYNC.RECONVERGENT B2 ;  /* 0x0000000000027941 */ /* 0x000fea0003800200 */
.L_x_12:
[----:B------:R-:W-:Y:S01]  /*06f0*/  IADD3 R11, PT, PT, R11, R18, R16 ;  /* 0x000000120b0b7210 */ /* 0x000fe20007ffe010 */
[----:B------:R-:W-:Y:S01]  /*0700*/  VIADD R2, R2, 0x4 ;  /* 0x0000000402027836 */ /* 0x000fe20000000000 */
[----:B------:R-:W-:Y:S06]  /*0710*/  @P3 BRA `(.L_x_14) ;  /* 0xfffffffc002c3947 */ /* 0x000fec000383ffff */
.L_x_5:
[----:B------:R-:W-:Y:S05]  /*0720*/  BSYNC.RECONVERGENT B0 ;  /* 0x0000000000007941 */ /* 0x000fea0003800200 */
.L_x_4:
[----:B------:R-:W-:-:S13]  /*0730*/  ISETP.NE.AND P0, PT, R12, RZ, PT ;  /* 0x000000ff0c00720c */ /* 0x000fda0003f05270 */
[----:B------:R-:W-:Y:S05]  /*0740*/  @!P0 BRA `(.L_x_3) ;  /* 0x0000000000588947 */ /* 0x000fea0003800000 */
[----:B------:R-:W0:Y:S01]  /*0750*/  LDC.64 R4, c[0x0][0x380] ;  /* 0x0000e000ff047b82 */ /* 0x000e220000000a00 */
[----:B------:R-:W-:Y:S01]  /*0760*/  IMAD.MOV R12, RZ, RZ, -R12 ;  /* 0x000000ffff0c7224 */ /* 0x000fe200078e0a0c */
[----:B0-----:R-:W-:-:S05]  /*0770*/  IADD3 R4, P0, PT, R4, 0x4, RZ ;  /* 0x0000000404047810 */ /* 0x001fca0007f1e0ff */
[----:B------:R-:W-:-:S08]  /*0780*/  IMAD.X R5, RZ, RZ, R5, P0 ;  /* 0x000000ffff057224 */ /* 0x000fd000000e0605 */
.L_x_17:
[----:B------:R-:W-:-:S05]  /*0790*/  IMAD.WIDE R8, R2, 0xc, R4 ;  /* 0x0000000c02087825 */ /* 0x000fca00078e0204 */
[----:B------:R-:W2:Y:S01]  /*07a0*/  LDG.E R14, desc[UR8][R8.64+-0x4] ;  /* 0xfffffc08080e7981 */ /* 0x000ea2000c1e1900 */
[----:B------:R-:W-:Y:S01]  /*07b0*/  VIADD R12, R12, 0x1 ;  /* 0x000000010c0c7836 */ /* 0x000fe20000000000 */
[----:B------:R-:W-:Y:S04]  /*07c0*/  BSSY.RECONVERGENT B0, `(.L_x_15) ;  /* 0x000000b000007945 */ /* 0x000fe80003800200 */
[----:B------:R-:W-:Y:S02]  /*07d0*/  ISETP.NE.AND P1, PT, R12, RZ, PT ;  /* 0x000000ff0c00720c */ /* 0x000fe40003f25270 */
[----:B--2--5:R-:W-:Y:S01]  /*07e0*/  ISETP.NE.AND P0, PT, R7, R14, PT ;  /* 0x0000000e0700720c */ /* 0x024fe20003f05270 */
[----:B------:R-:W-:-:S12]  /*07f0*/  IMAD.MOV.U32 R14, RZ, RZ, RZ ;  /* 0x000000ffff0e7224 */ /* 0x000fd800078e00ff */
[----:B------:R-:W-:Y:S05]  /*0800*/  @P0 BRA `(.L_x_16) ;  /* 0x0000000000180947 */ /* 0x000fea0003800000 */
[----:B------:R-:W2:Y:S02]  /*0810*/  LDG.E R13, desc[UR8][R8.64] ;  /* 0x00000008080d7981 */ /* 0x000ea4000c1e1900 */
[----:B--2---:R-:W-:-:S13]  /*0820*/  ISETP.NE.AND P0, PT, R6, R13, PT ;  /* 0x0000000d0600720c */ /* 0x004fda0003f05270 */
[----:B------:R-:W-:Y:S05]  /*0830*/  @P0 BRA `(.L_x_16) ;  /* 0x00000000000c0947 */ /* 0x000fea0003800000 */
[----:B------:R-:W2:Y:S02]  /*0840*/  LDG.E R9, desc[UR8][R8.64+0x4] ;  /* 0x0000040808097981 */ /* 0x000ea4000c1e1900 */
[----:B--2---:R-:W-:-:S04]  /*0850*/  ISETP.NE.AND P0, PT, R10, R9, PT ;  /* 0x000000090a00720c */ /* 0x004fc80003f05270 */
[----:B------:R-:W-:-:S09]  /*0860*/  SEL R14, RZ, 0x1, P0 ;  /* 0x00000001ff0e7807 */ /* 0x000fd20000000000 */
.L_x_16:
[----:B------:R-:W-:Y:S05]  /*0870*/  BSYNC.RECONVERGENT B0 ;  /* 0x0000000000007941 */ /* 0x000fea0003800200 */
.L_x_15:
[----:B------:R-:W-:Y:S02]  /*0880*/  VIADD R2, R2, 0x1 ;  /* 0x0000000102027836 */ /* 0x000fe40000000000 */
[----:B------:R-:W-:Y:S01]  /*0890*/  IMAD.IADD R11, R14, 0x1, R11 ;  /* 0x000000010e0b7824 */ /* 0x000fe200078e020b */
[----:B------:R-:W-:Y:S06]  /*08a0*/  @P1 BRA `(.L_x_17) ;  /* 0xfffffffc00b81947 */ /* 0x000fec000383ffff */
.L_x_3:
[----:B------:R-:W-:Y:S05]  /*08b0*/  BSYNC.RECONVERGENT B1 ;  /* 0x0000000000017941 */ /* 0x000fea0003800200 */
.L_x_2:
[----:B-----5:R-:W1:Y:S01]  /*08c0*/  LDC R6, c[0x0][0x394] ;  /* 0x0000e500ff067b82 */ /* 0x020e620000000800 */
[----:B------:R-:W-:-:S07]  /*08d0*/  ISETP.NE.AND P2, PT, R3, RZ, PT ;  /* 0x000000ff0300720c */ /* 0x000fce0003f45270 */
[----:B------:R-:W2:Y:S01]  /*08e0*/  S2UR UR5, SR_CgaCtaId ;  /* 0x00000000000579c3 */ /* 0x000ea20000008800 */
[----:B-1----:R-:W-:-:S05]  /*08f0*/  IMAD.IADD R2, R3, 0x1, R6 ;  /* 0x0000000103027824 */ /* 0x002fca00078e0206 */
[----:B------:R-:W-:Y:S01]  /*0900*/  ISETP.GE.U32.AND P0, PT, R2, UR4, PT ;  /* 0x0000000402007c0c */ /* 0x000fe2000bf06070 */
[----:B------:R-:W-:Y:S02]  /*0910*/  UMOV UR4, 0x400 ;  /* 0x0000040000047882 */ /* 0x000fe40000000000 */
[----:B--2---:R-:W-:Y:S01]  /*0920*/  ULEA UR4, UR5, UR4, 0x18 ;  /* 0x0000000405047291 */ /* 0x004fe2000f8ec0ff */
[----:B------:R-:W-:-:S05]  /*0930*/  ISETP.GE.U32.OR P0, PT, R3, R6, P0 ;  /* 0x000000060300720c */ /* 0x000fca0000706470 */
[----:B------:R-:W-:-:S05]  /*0940*/  LEA R2, R3, UR4, 0x2 ;  /* 0x0000000403027c11 */ /* 0x000fca000f8e10ff */
[----:B------:R-:W-:Y:S03]  /*0950*/  STS [R2], R11 ;  /* 0x0000000b02007388 */ /* 0x000fe60000000800 */
[----:B0-----:R-:W-:Y:S01]  /*0960*/  @!P0 IMAD R4, R6, 0x4, R2 ;  /* 0x0000000406048824 */ /* 0x001fe200078e0202 */
[----:B------:R-:W-:Y:S01]  /*0970*/  BAR.SYNC.DEFER_BLOCKING 0x0 ;  /* 0x0000000000007b1d */ /* 0x000fe20000010000 */
[----:B------:R-:W-:-:S04]  /*0980*/  SHF.R.S32.HI R6, RZ, 0x1, R6 ;  /* 0x00000001ff067819 */ /* 0x000fc80000011406 */
[----:B------:R-:W-:Y:S01]  /*0990*/  ISETP.GE.AND P1, PT, R6, 0x1, PT ;  /* 0x000000010600780c */ /* 0x000fe20003f26270 */
[----:B------:R-:W-:Y:S04]  /*09a0*/  @!P0 LDS R4, [R4] ;  /* 0x0000000004048984 */ /* 0x000fe80000000800 */
[----:B------:R-:W0:Y:S02]  /*09b0*/  @!P0 LDS R5, [R2] ;  /* 0x0000000002058984 */ /* 0x000e240000000800 */
[----:B0-----:R-:W-:-:S05]  /*09c0*/  @!P0 IMAD.IADD R5, R4, 0x1, R5 ;  /* 0x0000000104058824 */ /* 0x001fca00078e0205 */
[----:B------:R0:W-:Y:S01]  /*09d0*/  @!P0 STS [R2], R5 ;  /* 0x0000000502008388 */ /* 0x0001e20000000800 */
[----:B------:R-:W-:Y:S06]  /*09e0*/  BAR.SYNC.DEFER_BLOCKING 0x0 ;  /* 0x0000000000007b1d */ /* 0x000fec0000010000 */
[----:B------:R-:W-:Y:S05]  /*09f0*/  @!P1 BRA `(.L_x_18) ;  /* 0x0000000000289947 */ /* 0x000fea0003800000 */
.L_x_19:
[----:B------:R-:W-:-:S13]  /*0a00*/  ISETP.GE.U32.AND P0, PT, R3, R6, PT ;  /* 0x000000060300720c */ /* 0x000fda0003f06070 */
[----:B------:R-:W-:Y:S01]  /*0a10*/  @!P0 IMAD R4, R6, 0x4, R2 ;  /* 0x0000000406048824 */ /* 0x000fe200078e0202 */
[----:B0-----:R-:W-:Y:S05]  /*0a20*/  @!P0 LDS R5, [R2] ;  /* 0x0000000002058984 */ /* 0x001fea0000000800 */
[----:B------:R-:W0:Y:S02]  /*0a30*/  @!P0 LDS R4, [R4] ;  /* 0x0000000004048984 */ /* 0x000e240000000800 */
[----:B0-----:R-:W-:-:S05]  /*0a40*/  @!P0 IMAD.IADD R5, R4, 0x1, R5 ;  /* 0x0000000104058824 */ /* 0x001fca00078e0205 */
[----:B------:R1:W-:Y:S01]  /*0a50*/  @!P0 STS [R2], R5 ;  /* 0x0000000502008388 */ /* 0x0003e20000000800 */
[----:B------:R-:W-:Y:S01]  /*0a60*/  BAR.SYNC.DEFER_BLOCKING 0x0 ;  /* 0x0000000000007b1d */ /* 0x000fe20000010000 */
[----:B------:R-:W-:Y:S02]  /*0a70*/  ISETP.GT.U32.AND P0, PT, R6, 0x1, PT ;  /* 0x000000010600780c */ /* 0x000fe40003f04070 */
[----:B------:R-:W-:-:S11]  /*0a80*/  SHF.R.U32.HI R6, RZ, 0x1, R6 ;  /* 0x00000001ff067819 */ /* 0x000fd60000011606 */
[----:B-1----:R-:W-:Y:S05]  /*0a90*/  @P0 BRA `(.L_x_19) ;  /* 0xfffffffc00d80947 */ /* 0x002fea000383ffff */
.L_x_18:
[----:B------:R-:W-:Y:S05]  /*0aa0*/  @P2 EXIT ;  /* 0x000000000000294d */ /* 0x000fea0003800000 */
[----:B------:R-:W1:Y:S01]  /*0ab0*/  S2UR UR5, SR_CgaCtaId ;  /* 0x00000000000579c3 */ /* 0x000e620000008800 */
[----:B------:R-:W-:-:S07]  /*0ac0*/  UMOV UR4, 0x400 ;  /* 0x0000040000047882 */ /* 0x000fce0000000000 */
[----:B------:R-:W2:Y:S08]  /*0ad0*/  LDC R7, c[0x0][0x370] ;  /* 0x0000dc00ff077b82 */ /* 0x000eb00000000800 */
[----:B0-----:R-:W0:Y:S01]  /*0ae0*/  LDC.64 R2, c[0x0][0x388] ;  /* 0x0000e200ff027b82 */ /* 0x001e220000000a00 */
[----:B-1----:R-:W-:Y:S01]  /*0af0*/  ULEA UR4, UR5, UR4, 0x18 ;  /* 0x0000000405047291 */ /* 0x002fe2000f8ec0ff */
[----:B--2---:R-:W-:-:S08]  /*0b00*/  IMAD R7, R7, UR6, R0 ;  /* 0x0000000607077c24 */ /* 0x004fd0000f8e0200 */
[----:B------:R-:W1:Y:S01]  /*0b10*/  LDS R5, [UR4] ;  /* 0x00000004ff057984 */ /* 0x000e620008000800 */
[----:B0-----:R-:W-:-:S05]  /*0b20*/  IMAD.WIDE.U32 R2, R7, 0x4, R2 ;  /* 0x0000000407027825 */ /* 0x001fca00078e0002 */
[----:B-1----:R-:W-:Y:S01]  /*0b30*/  STG.E desc[UR8][R2.64], R5 ;  /* 0x0000000502007986 */ /* 0x002fe2000c101908 */
[----:B------:R-:W-:Y:S05]  /*0b40*/  EXIT ;  /* 0x000000000000794d */ /* 0x000fea0003800000 */
.L_x_20:
[----:B------:R-:W-:-:S00]  /*0b50*/  BRA `(.L_x_20) ;  /* 0xfffffffc00fc7947 */ /* 0x000fc0000383ffff */
[----:B------:R-:W-:-:S00]  /*0b60*/  NOP ;  /* 0x0000000000007918 */ /* 0x000fc00000000000 */
        /* <DEDUP_REMOVED lines=9> */
.L_x_24:


//--------------------- .text._Z6reducePiS_       --------------------------
	.section	.text._Z6reducePiS_,"ax",@progbits
	.align	128
        .global         _Z6reducePiS_
        .type           _Z6reducePiS_,@function
        .size           _Z6reducePiS_,(.L_x_25 - _Z6reducePiS_)
        .other          _Z6reducePiS_,@"STO_CUDA_ENTRY STV_DEFAULT"
_Z6reducePiS_:
.text._Z6reducePiS_:
[----:B------:R-:W-:Y:S01]  /*0000*/  LDC R1, c[0x0][0x37c] ;  /* 0x0000df00ff017b82 */ /* 0x000fe20000000800 */
[----:B------:R-:W0:Y:S07]  /*0010*/  S2R R6, SR_TID.X ;  /* 0x0000000000067919 */ /* 0x000e2e0000002100 */
[----:B------:R-:W1:Y:S01]  /*0020*/  LDC.64 R2, c[0x0][0x380] ;  /* 0x0000e000ff027b82 */ /* 0x000e620000000a00 */
[----:B------:R-:W0:Y:S01]  /*0030*/  LDCU UR8, c[0x0][0x360] ;  /* 0x00006c00ff0877ac */ /* 0x000e220008000800 */
[----:B------:R-:W0:Y:S01]  /*0040*/  S2R R7, SR_CTAID.X ;  /* 0x0000000000077919 */ /* 0x000e220000002500 */
[----:B------:R-:W2:Y:S01]  /*0050*/  LDCU.64 UR6, c[0x0][0x358] ;  /* 0x00006b00ff0677ac */ /* 0x000ea20008000a00 */
[----:B0-----:R-:W-:-:S04]  /*0060*/  IMAD R5, R7, UR8, R6 ;  /* 0x0000000807057c24 */ /* 0x001fc8000f8e0206 */
[----:B-1----:R-:W-:-:S06]  /*0070*/  IMAD.WIDE R2, R5, 0x4, R2 ;  /* 0x0000000405027825 */ /* 0x002fcc00078e0202 */
[----:B--2---:R-:W2:Y:S01]  /*0080*/  LDG.E R2, desc[UR6][R2.64] ;  /* 0x0000000602027981 */ /* 0x004ea2000c1e1900 */
[----:B------:R-:W0:Y:S01]  /*0090*/  S2UR UR5, SR_CgaCtaId ;  /* 0x00000000000579c3 */ /* 0x000e220000008800 */
[----:B------:R-:W-:Y:S01]  /*00a0*/  UMOV UR4, 0x400 ;  /* 0x0000040000047882 */ /* 0x000fe20000000000 */
[----:B------:R-:W-:Y:S02]  /*00b0*/  UISETP.GE.U32.AND UP0, UPT, UR8, 0x2, UPT ;  /* 0x000000020800788c */ /* 0x000fe4000bf06070 */
[----:B0-----:R-:W-:-:S06]  /*00c0*/  ULEA UR4, UR5, UR4, 0x18 ;  /* 0x0000000405047291 */ /* 0x001fcc000f8ec0ff */
[----:B------:R-:W-:-:S05]  /*00d0*/  LEA R5, R6, UR4, 0x2 ;  /* 0x0000000406057c11 */ /* 0x000fca000f8e10ff */
[----:B--2---:R0:W-:Y:S01]  /*00e0*/  STS [R5], R2 ;  /* 0x0000000205007388 */ /* 0x0041e20000000800 */
[----:B------:R-:W-:Y:S06]  /*00f0*/  BAR.SYNC.DEFER_BLOCKING 0x0 ;  /* 0x0000000000007b1d */ /* 0x000fec0000010000 */
[----:B------:R-:W-:Y:S05]  /*0100*/  BRA.U !UP0, `(.L_x_21) ;  /* 0x0000000108307547 */ /* 0x000fea000b800000 */
[----:B------:R-:W-:-:S07]  /*0110*/  IMAD.U32 R0, RZ, RZ, UR8 ;  /* 0x00000008ff007e24 */ /* 0x000fce000f8e00ff */
.L_x_22:
[----:B------:R-:W-:-:S04]  /*0120*/  SHF.R.U32.HI R8, RZ, 0x1, R0 ;  /* 0x00000001ff087819 */ /* 0x000fc80000011600 */
[----:B------:R-:W-:-:S13]  /*0130*/  ISETP.GE.U32.AND P0, PT, R6, R8, PT ;  /* 0x000000080600720c */ /* 0x000fda0003f06070 */
[----:B0-----:R-:W-:Y:S01]  /*0140*/  @!P0 IMAD R2, R8, 0x4, R5 ;  /* 0x0000000408028824 */ /* 0x001fe200078e0205 */
[----:B------:R-:W-:Y:S05]  /*0150*/  @!P0 LDS R3, [R5] ;  /* 0x0000000005038984 */ /* 0x000fea0000000800 */
[----:B------:R-:W0:Y:S02]  /*0160*/  @!P0 LDS R2, [R2] ;  /* 0x0000000002028984 */ /* 0x000e240000000800 */
[----:B0-----:R-:W-:-:S05]  /*0170*/  @!P0 IADD3 R4, PT, PT, R2, R3, RZ ;  /* 0x0000000302048210 */ /* 0x001fca0007ffe0ff */
[----:B------:R1:W-:Y:S01]  /*0180*/  @!P0 STS [R5], R4 ;  /* 0x0000000405008388 */ /* 0x0003e20000000800 */
[----:B------:R-:W-:Y:S01]  /*0190*/  BAR.SYNC.DEFER_BLOCKING 0x0 ;  /* 0x0000000000007b1d */ /* 0x000fe20000010000 */
[----:B------:R-:W-:Y:S02]  /*01a0*/  ISETP.GT.U32.AND P0, PT, R0, 0x3, PT ;  /* 0x000000030000780c */ /* 0x000fe40003f04070 */
[----:B------:R-:W-:-:S11]  /*01b0*/  MOV R0, R8 ;  /* 0x0000000800007202 */ /* 0x000fd60000000f00 */
[----:B-1----:R-:W-:Y:S05]  /*01c0*/  @P0 BRA `(.L_x_22) ;  /* 0xfffffffc00d40947 */ /* 0x002fea000383ffff */
.L_x_21:
[----:B------:R-:W1:Y:S01]  /*01d0*/  S2UR UR5, SR_CgaCtaId ;  /* 0x00000000000579c3 */ /* 0x000e620000008800 */
[----:B------:R-:W-:-:S07]  /*01e0*/  UMOV UR4, 0x400 ;  /* 0x0000040000047882 */ /* 0x000fce0000000000 */
[----:B0-----:R-:W0:Y:S01]  /*01f0*/  LDC.64 R2, c[0x0][0x388] ;  /* 0x0000e200ff027b82 */ /* 0x001e220000000a00 */
[----:B-1----:R-:W-:Y:S01]  /*0200*/  ULEA UR4, UR5, UR4, 0x18 ;  /* 0x0000000405047291 */ /* 0x002fe2000f8ec0ff */
[----:B0-----:R-:W-:-:S08]  /*0210*/  IMAD.WIDE.U32 R2, R7, 0x4, R2 ;  /* 0x0000000407027825 */ /* 0x001fd000078e0002 */
[----:B------:R-:W0:Y:S04]  /*0220*/  LDS R5, [UR4] ;  /* 0x00000004ff057984 */ /* 0x000e280008000800 */
[----:B0-----:R-:W-:Y:S01]  /*0230*/  STG.E desc[UR6][R2.64], R5 ;  /* 0x0000000502007986 */ /* 0x001fe2000c101906 */
[----:B------:R-:W-:Y:S05]  /*0240*/  EXIT ;  /* 0x000000000000794d */ /* 0x000fea0003800000 */
.L_x_23:
        /* <DEDUP_REMOVED lines=11> */
.L_x_25:


//--------------------- .nv.shared._Z19count_collisions_cuP4int3Piii --------------------------
	.section	.nv.shared._Z19count_collisions_cuP4int3Piii,"aw",@nobits
	.sectionflags	@""
	.align	16
	.zero		1024


//--------------------- .nv.shared.reserved.0     --------------------------
	.section	.nv.shared.reserved.0,"aw",@nobits
	.weak		__nv_reservedSMEM_offset_0_alias
	.size		__nv_reservedSMEM_offset_0_alias, 0, 64
	.other		__nv_reservedSMEM_offset_0_alias,@"STO_CUDA_RESERVED_SHARED STV_DEFAULT"
__nv_reservedSMEM_offset_0_alias:
	.zero		0
	.zero		64


//--------------------- .nv.shared._Z6reducePiS_  --------------------------
	.section	.nv.shared._Z6reducePiS_,"aw",@nobits
	.sectionflags	@""
	.align	16
	.zero		1024


//--------------------- .nv.constant0._Z19count_collisions_cuP4int3Piii --------------------------
	.section	.nv.constant0._Z19count_collisions_cuP4int3Piii,"a",@progbits
	.sectionflags	@""
	.align	4
.nv.constant0._Z19count_collisions_cuP4int3Piii:
	.zero		920


//--------------------- .nv.constant0._Z6reducePiS_ --------------------------
	.section	.nv.constant0._Z6reducePiS_,"a",@progbits
	.sectionflags	@""
	.align	4
.nv.constant0._Z6reducePiS_:
	.zero		912


//--------------------- SYMBOLS --------------------------

	.type		.nv.reservedSmem.offset0,@object
	.size		.nv.reservedSmem.offset0,0x4
	.type		.nv.reservedSmem.cap,@object
	.size		.nv.reservedSmem.cap,0x4
